//
// Generated by NVIDIA NVVM Compiler
//
// Compiler Build ID: CL-36424714
// Cuda compilation tools, release 13.0, V13.0.88
// Based on NVVM 20.0.0
//

.version 9.0
.target sm_100
.address_size 64

	// .globl	_Z15jacobi_update_APdS_Py

.visible .entry _Z15jacobi_update_APdS_Py(
	.param .u64 .ptr .align 1 _Z15jacobi_update_APdS_Py_param_0,
	.param .u64 .ptr .align 1 _Z15jacobi_update_APdS_Py_param_1,
	.param .u64 .ptr .align 1 _Z15jacobi_update_APdS_Py_param_2
)
{
	.reg .pred 	%p<4>;
	.reg .b32 	%r<18>;
	.reg .b64 	%rd<15>;
	.reg .b64 	%fd<6>;

	ld.param.u64 	%rd1, [_Z15jacobi_update_APdS_Py_param_0];
	ld.param.u64 	%rd2, [_Z15jacobi_update_APdS_Py_param_1];
	ld.param.u64 	%rd3, [_Z15jacobi_update_APdS_Py_param_2];
	mov.u32 	%r4, %ctaid.x;
	mov.u32 	%r5, %ntid.x;
	mov.u32 	%r6, %tid.x;
	mad.lo.s32 	%r7, %r4, %r5, %r6;
	add.s32 	%r1, %r7, 1;
	mov.u32 	%r8, %ctaid.y;
	mov.u32 	%r9, %ntid.y;
	mov.u32 	%r10, %tid.y;
	mad.lo.s32 	%r11, %r8, %r9, %r10;
	mov.u32 	%r12, %ctaid.z;
	mov.u32 	%r13, %ntid.z;
	mov.u32 	%r14, %tid.z;
	mad.lo.s32 	%r3, %r12, %r13, %r14;
	setp.gt.s32 	%p1, %r1, 382;
	max.u32 	%r15, %r11, %r3;
	setp.gt.u32 	%p2, %r15, 381;
	or.pred  	%p3, %p2, %p1;
	@%p3 bra 	$L__BB0_2;
	cvta.to.global.u64 	%rd4, %rd2;
	cvta.to.global.u64 	%rd5, %rd1;
	cvta.to.global.u64 	%rd6, %rd3;
	mul.lo.s32 	%r16, %r1, 147456;
	cvt.s64.s32 	%rd7, %r16;
	mad.lo.s32 	%r17, %r11, 384, %r3;
	cvt.u64.u32 	%rd8, %r17;
	add.s64 	%rd9, %rd8, %rd7;
	shl.b64 	%rd10, %rd9, 3;
	add.s64 	%rd11, %rd4, %rd10;
	ld.global.f64 	%fd1, [%rd11+3080];
	add.s64 	%rd12, %rd5, %rd10;
	ld.global.f64 	%fd2, [%rd12+3080];
	sub.f64 	%fd3, %fd1, %fd2;
	abs.f64 	%fd4, %fd3;
	mov.b64 	%rd13, %fd4;
	atom.global.max.u64 	%rd14, [%rd6], %rd13;
	ld.global.f64 	%fd5, [%rd11+3080];
	st.global.f64 	[%rd12+3080], %fd5;
$L__BB0_2:
	ret;

}
	// .globl	_Z15jacobi_update_BPdS_
.visible .entry _Z15jacobi_update_BPdS_(
	.param .u64 .ptr .align 1 _Z15jacobi_update_BPdS__param_0,
	.param .u64 .ptr .align 1 _Z15jacobi_update_BPdS__param_1
)
{
	.reg .pred 	%p<4>;
	.reg .b32 	%r<25>;
	.reg .b64 	%rd<27>;
	.reg .b64 	%fd<13>;

	ld.param.u64 	%rd1, [_Z15jacobi_update_BPdS__param_0];
	ld.param.u64 	%rd2, [_Z15jacobi_update_BPdS__param_1];
	mov.u32 	%r4, %ctaid.x;
	mov.u32 	%r5, %ntid.x;
	mov.u32 	%r6, %tid.x;
	mad.lo.s32 	%r7, %r4, %r5, %r6;
	add.s32 	%r1, %r7, 1;
	mov.u32 	%r8, %ctaid.y;
	mov.u32 	%r9, %ntid.y;
	mov.u32 	%r10, %tid.y;
	mad.lo.s32 	%r11, %r8, %r9, %r10;
	mov.u32 	%r12, %ctaid.z;
	mov.u32 	%r13, %ntid.z;
	mov.u32 	%r14, %tid.z;
	mad.lo.s32 	%r3, %r12, %r13, %r14;
	setp.gt.s32 	%p1, %r1, 382;
	max.u32 	%r15, %r11, %r3;
	setp.gt.u32 	%p2, %r15, 381;
	or.pred  	%p3, %p2, %p1;
	@%p3 bra 	$L__BB1_2;
	cvta.to.global.u64 	%rd3, %rd1;
	cvta.to.global.u64 	%rd4, %rd2;
	add.s32 	%r16, %r3, 1;
	mul.lo.s32 	%r17, %r1, 147456;
	mul.lo.s32 	%r18, %r11, 384;
	add.s32 	%r19, %r18, %r17;
	add.s32 	%r20, %r19, 384;
	add.s32 	%r21, %r20, %r16;
	add.s32 	%r22, %r21, -147456;
	mul.wide.s32 	%rd5, %r22, 8;
	add.s64 	%rd6, %rd3, %rd5;
	ld.global.f64 	%fd1, [%rd6];
	cvt.s64.s32 	%rd7, %r17;
	add.s32 	%r23, %r3, %r18;
	cvt.u64.u32 	%rd8, %r23;
	add.s64 	%rd9, %rd8, %rd7;
	shl.b64 	%rd10, %rd9, 3;
	add.s64 	%rd11, %rd3, %rd10;
	ld.global.f64 	%fd2, [%rd11+8];
	add.f64 	%fd3, %fd1, %fd2;
	cvt.u64.u32 	%rd12, %r18;
	add.s64 	%rd13, %rd7, %rd12;
	ld.global.f64 	%fd4, [%rd11+3072];
	add.f64 	%fd5, %fd3, %fd4;
	cvt.s64.s32 	%rd14, %r20;
	cvt.u64.u32 	%rd15, %r3;
	add.s64 	%rd16, %rd15, %rd14;
	shl.b64 	%rd17, %rd16, 3;
	add.s64 	%rd18, %rd3, %rd17;
	ld.global.f64 	%fd6, [%rd18+16];
	add.f64 	%fd7, %fd5, %fd6;
	cvt.u64.u32 	%rd19, %r16;
	add.s32 	%r24, %r18, %r16;
	cvt.u64.u32 	%rd20, %r24;
	add.s64 	%rd21, %rd13, %rd19;
	shl.b64 	%rd22, %rd21, 3;
	add.s64 	%rd23, %rd3, %rd22;
	ld.global.f64 	%fd8, [%rd23+6144];
	add.f64 	%fd9, %fd7, %fd8;
	ld.global.f64 	%fd10, [%rd6+2359296];
	add.f64 	%fd11, %fd9, %fd10;
	div.rn.f64 	%fd12, %fd11, 0d4018000000000000;
	add.s64 	%rd24, %rd20, %rd7;
	shl.b64 	%rd25, %rd24, 3;
	add.s64 	%rd26, %rd4, %rd25;
	st.global.f64 	[%rd26+3072], %fd12;
$L__BB1_2:
	ret;

}


// ===== COMPILED SASS (sm_100) =====

	.target	sm_100

	.elftype	@"ET_EXEC"


//--------------------- .note.nv.tkinfo           --------------------------
	.section	.note.nv.tkinfo,"",@"SHT_NOTE"
	.sectionflags	@"SHF_NOTE_NV_TKINFO"
	.tkinfo
        /*0018*/ 	.word	0x00000002
        /*0030*/ 	.string	""
        /*0030*/ 	.string	"ptxas"
        /*0030*/ 	.string	"Cuda compilation tools, release 13.0, V13.0.88"
        /*0030*/ 	.string	"Build cuda_13.0.r13.0/compiler.36424714_0"
        /*0030*/ 	.string	"-arch sm_100 -m 64 "



//--------------------- .note.nv.cuinfo           --------------------------
	.section	.note.nv.cuinfo,"",@"SHT_NOTE"
	.sectionflags	@"SHF_NOTE_NV_CUINFO"
        /*0018*/ 	.short	0x0002
        /*001a*/ 	.short	0x0064
        /*001c*/ 	.short	0x0082
	.zero		2


//--------------------- .nv.info                  --------------------------
	.section	.nv.info,"",@"SHT_CUDA_INFO"
	.align	4


	//----- nvinfo : EIATTR_REGCOUNT
	.align		4
        /*0000*/ 	.byte	0x04, 0x2f
        /*0002*/ 	.short	(.L_1 - .L_0)
	.align		4
.L_0:
        /*0004*/ 	.word	index@(_Z15jacobi_update_APdS_Py)
        /*0008*/ 	.word	0x0000000e


	//----- nvinfo : EIATTR_FRAME_SIZE
	.align		4
.L_1:
        /*000c*/ 	.byte	0x04, 0x11
        /*000e*/ 	.short	(.L_3 - .L_2)
	.align		4
.L_2:
        /*0010*/ 	.word	index@(_Z15jacobi_update_APdS_Py)
        /*0014*/ 	.word	0x00000000


	//----- nvinfo : EIATTR_REGCOUNT
	.align		4
.L_3:
        /*0018*/ 	.byte	0x04, 0x2f
        /*001a*/ 	.short	(.L_5 - .L_4)
	.align		4
.L_4:
        /*001c*/ 	.word	index@(_Z15jacobi_update_BPdS_)
        /*0020*/ 	.word	0x0000001a


	//----- nvinfo : EIATTR_FRAME_SIZE
	.align		4
.L_5:
        /*0024*/ 	.byte	0x04, 0x11
        /*0026*/ 	.short	(.L_7 - .L_6)
	.align		4
.L_6:
        /*0028*/ 	.word	index@($__internal_0_$__cuda_sm20_div_rn_f64_full)
        /*002c*/ 	.word	0x00000000


	//----- nvinfo : EIATTR_FRAME_SIZE
	.align		4
.L_7:
        /*0030*/ 	.byte	0x04, 0x11
        /*0032*/ 	.short	(.L_9 - .L_8)
	.align		4
.L_8:
        /*0034*/ 	.word	index@(_Z15jacobi_update_BPdS_)
        /*0038*/ 	.word	0x00000000


	//----- nvinfo : EIATTR_MIN_STACK_SIZE
	.align		4
.L_9:
        /*003c*/ 	.byte	0x04, 0x12
        /*003e*/ 	.short	(.L_11 - .L_10)
	.align		4
.L_10:
        /*0040*/ 	.word	index@(_Z15jacobi_update_BPdS_)
        /*0044*/ 	.word	0x00000000


	//----- nvinfo : EIATTR_MIN_STACK_SIZE
	.align		4
.L_11:
        /*0048*/ 	.byte	0x04, 0x12
        /*004a*/ 	.short	(.L_13 - .L_12)
	.align		4
.L_12:
        /*004c*/ 	.word	index@(_Z15jacobi_update_APdS_Py)
        /*0050*/ 	.word	0x00000000
.L_13:


//--------------------- .nv.compat                --------------------------
	.section	.nv.compat,"",@"SHT_CUDA_COMPAT_INFO"
	.align	4
        /*0000*/ 	.byte	0x02, 0x09, 0x00, 0x00, 0x02, 0x02, 0x01, 0x00, 0x02, 0x05, 0x05, 0x00, 0x03, 0x07, 0x01, 0x01
        /*0010*/ 	.byte	0x02, 0x03, 0x00, 0x00, 0x02, 0x06, 0x01, 0x00, 0x04, 0x0b, 0x08, 0x00, 0x01, 0x00, 0x00, 0x00
        /*0020*/ 	.byte	0x00, 0x00, 0x00, 0x00


//--------------------- .nv.info._Z15jacobi_update_BPdS_ --------------------------
	.section	.nv.info._Z15jacobi_update_BPdS_,"",@"SHT_CUDA_INFO"
	.sectionflags	@""
	.align	4


	//----- nvinfo : EIATTR_CUDA_API_VERSION
	.align		4
        /*0000*/ 	.byte	0x04, 0x37
        /*0002*/ 	.short	(.L_15 - .L_14)
.L_14:
        /*0004*/ 	.word	0x00000082


	//----- nvinfo : EIATTR_KPARAM_INFO
	.align		4
.L_15:
        /*0008*/ 	.byte	0x04, 0x17
        /*000a*/ 	.short	(.L_17 - .L_16)
.L_16:
        /*000c*/ 	.word	0x00000000
        /*0010*/ 	.short	0x0001
        /*0012*/ 	.short	0x0008
        /*0014*/ 	.byte	0x00, 0xf5, 0x21, 0x00


	//----- nvinfo : EIATTR_KPARAM_INFO
	.align		4
.L_17:
        /*0018*/ 	.byte	0x04, 0x17
        /*001a*/ 	.short	(.L_19 - .L_18)
.L_18:
        /*001c*/ 	.word	0x00000000
        /*0020*/ 	.short	0x0000
        /*0022*/ 	.short	0x0000
        /*0024*/ 	.byte	0x00, 0xf5, 0x21, 0x00


	//----- nvinfo : EIATTR_SPARSE_MMA_MASK
	.align		4
.L_19:
        /*0028*/ 	.byte	0x03, 0x50
        /*002a*/ 	.short	0x0000


	//----- nvinfo : EIATTR_MAXREG_COUNT
	.align		4
        /*002c*/ 	.byte	0x03, 0x1b
        /*002e*/ 	.short	0x00ff


	//----- nvinfo : EIATTR_MERCURY_ISA_VERSION
	.align		4
        /*0030*/ 	.byte	0x03, 0x5f
        /*0032*/ 	.short	0x0101


	//----- nvinfo : EIATTR_VRC_CTA_INIT_COUNT
	.align		4
        /*0034*/ 	.byte	0x02, 0x4a
	.zero		1
	.zero		1


	//----- nvinfo : EIATTR_EXIT_INSTR_OFFSETS
	.align		4
        /*0038*/ 	.byte	0x04, 0x1c
        /*003a*/ 	.short	(.L_21 - .L_20)


	//   ....[0]....
.L_20:
        /*003c*/ 	.word	0x00000110


	//   ....[1]....
        /*0040*/ 	.word	0x00000500


	//----- nvinfo : EIATTR_CRS_STACK_SIZE
	.align		4
.L_21:
        /*0044*/ 	.byte	0x04, 0x1e
        /*0046*/ 	.short	(.L_23 - .L_22)
.L_22:
        /*0048*/ 	.word	0x00000000


	//----- nvinfo : EIATTR_CBANK_PARAM_SIZE
	.align		4
.L_23:
        /*004c*/ 	.byte	0x03, 0x19
        /*004e*/ 	.short	0x0010


	//----- nvinfo : EIATTR_PARAM_CBANK
	.align		4
        /*0050*/ 	.byte	0x04, 0x0a
        /*0052*/ 	.short	(.L_25 - .L_24)
	.align		4
.L_24:
        /*0054*/ 	.word	index@(.nv.constant0._Z15jacobi_update_BPdS_)
        /*0058*/ 	.short	0x0380
        /*005a*/ 	.short	0x0010


	//----- nvinfo : EIATTR_SW_WAR
	.align		4
.L_25:
        /*005c*/ 	.byte	0x04, 0x36
        /*005e*/ 	.short	(.L_27 - .L_26)
.L_26:
        /*0060*/ 	.word	0x00000008
.L_27:


//--------------------- .nv.info._Z15jacobi_update_APdS_Py --------------------------
	.section	.nv.info._Z15jacobi_update_APdS_Py,"",@"SHT_CUDA_INFO"
	.sectionflags	@""
	.align	4


	//----- nvinfo : EIATTR_CUDA_API_VERSION
	.align		4
        /*0000*/ 	.byte	0x04, 0x37
        /*0002*/ 	.short	(.L_29 - .L_28)
.L_28:
        /*0004*/ 	.word	0x00000082


	//----- nvinfo : EIATTR_KPARAM_INFO
	.align		4
.L_29:
        /*0008*/ 	.byte	0x04, 0x17
        /*000a*/ 	.short	(.L_31 - .L_30)
.L_30:
        /*000c*/ 	.word	0x00000000
        /*0010*/ 	.short	0x0002
        /*0012*/ 	.short	0x0010
        /*0014*/ 	.byte	0x00, 0xf5, 0x21, 0x00


	//----- nvinfo : EIATTR_KPARAM_INFO
	.align		4
.L_31:
        /*0018*/ 	.byte	0x04, 0x17
        /*001a*/ 	.short	(.L_33 - .L_32)
.L_32:
        /*001c*/ 	.word	0x00000000
        /*0020*/ 	.short	0x0001
        /*0022*/ 	.short	0x0008
        /*0024*/ 	.byte	0x00, 0xf5, 0x21, 0x00


	//----- nvinfo : EIATTR_KPARAM_INFO
	.align		4
.L_33:
        /*0028*/ 	.byte	0x04, 0x17
        /*002a*/ 	.short	(.L_35 - .L_34)
.L_34:
        /*002c*/ 	.word	0x00000000
        /*0030*/ 	.short	0x0000
        /*0032*/ 	.short	0x0000
        /*0034*/ 	.byte	0x00, 0xf5, 0x21, 0x00


	//----- nvinfo : EIATTR_SPARSE_MMA_MASK
	.align		4
.L_35:
        /*0038*/ 	.byte	0x03, 0x50
        /*003a*/ 	.short	0x0000


	//----- nvinfo : EIATTR_MAXREG_COUNT
	.align		4
        /*003c*/ 	.byte	0x03, 0x1b
        /*003e*/ 	.short	0x00ff


	//----- nvinfo : EIATTR_MERCURY_ISA_VERSION
	.align		4
        /*0040*/ 	.byte	0x03, 0x5f
        /*0042*/ 	.short	0x0101


	//----- nvinfo : EIATTR_VRC_CTA_INIT_COUNT
	.align		4
        /*0044*/ 	.byte	0x02, 0x4a
	.zero		1
	.zero		1


	//----- nvinfo : EIATTR_EXIT_INSTR_OFFSETS
	.align		4
        /*0048*/ 	.byte	0x04, 0x1c
        /*004a*/ 	.short	(.L_37 - .L_36)


	//   ....[0]....
.L_36:
        /*004c*/ 	.word	0x00000110


	//   ....[1]....
        /*0050*/ 	.word	0x00000270


	//----- nvinfo : EIATTR_CBANK_PARAM_SIZE
	.align		4
.L_37:
        /*0054*/ 	.byte	0x03, 0x19
        /*0056*/ 	.short	0x0018


	//----- nvinfo : EIATTR_PARAM_CBANK
	.align		4
        /*0058*/ 	.byte	0x04, 0x0a
        /*005a*/ 	.short	(.L_39 - .L_38)
	.align		4
.L_38:
        /*005c*/ 	.word	index@(.nv.constant0._Z15jacobi_update_APdS_Py)
        /*0060*/ 	.short	0x0380
        /*0062*/ 	.short	0x0018


	//----- nvinfo : EIATTR_SW_WAR
	.align		4
.L_39:
        /*0064*/ 	.byte	0x04, 0x36
        /*0066*/ 	.short	(.L_41 - .L_40)
.L_40:
        /*0068*/ 	.word	0x00000008
.L_41:


//--------------------- .nv.callgraph             --------------------------
	.section	.nv.callgraph,"",@"SHT_CUDA_CALLGRAPH"
	.align	4
	.sectionentsize	8
	.align		4
        /*0000*/ 	.word	0x00000000
	.align		4
        /*0004*/ 	.word	0xffffffff
	.align		4
        /*0008*/ 	.word	0x00000000
	.align		4
        /*000c*/ 	.word	0xfffffffe
	.align		4
        /*0010*/ 	.word	0x00000000
	.align		4
        /*0014*/ 	.word	0xfffffffd
	.align		4
        /*0018*/ 	.word	0x00000000
	.align		4
        /*001c*/ 	.word	0xfffffffc


//--------------------- .text._Z15jacobi_update_BPdS_ --------------------------
	.section	.text._Z15jacobi_update_BPdS_,"ax",@progbits
	.align	128
        .global         _Z15jacobi_update_BPdS_
        .type           _Z15jacobi_update_BPdS_,@function
        .size           _Z15jacobi_update_BPdS_,(.L_x_8 - _Z15jacobi_update_BPdS_)
        .other          _Z15jacobi_update_BPdS_,@"STO_CUDA_ENTRY STV_DEFAULT"
_Z15jacobi_update_BPdS_:
.text._Z15jacobi_update_BPdS_:
[----:B------:R-:W-:Y:S01]  /*0000*/  LDC R1, c[0x0][0x37c] ;  /* 0x0000df00ff017b82 */ /* 0x000fe20000000800 */
[----:B------:R-:W0:Y:S07]  /*0010*/  S2R R3, SR_TID.X ;  /* 0x0000000000037919 */ /* 0x000e2e0000002100 */
[----:B------:R-:W0:Y:S01]  /*0020*/  S2UR UR4, SR_CTAID.X ;  /* 0x00000000000479c3 */ /* 0x000e220000002500 */
[----:B------:R-:W1:Y:S01]  /*0030*/  S2R R2, SR_TID.Y ;  /* 0x0000000000027919 */ /* 0x000e620000002200 */
[----:B------:R-:W2:Y:S06]  /*0040*/  S2R R7, SR_TID.Z ;  /* 0x0000000000077919 */ /* 0x000eac0000002300 */
[----:B------:R-:W0:Y:S08]  /*0050*/  LDC R0, c[0x0][0x360] ;  /* 0x0000d800ff007b82 */ /* 0x000e300000000800 */
[----:B------:R-:W1:Y:S08]  /*0060*/  S2UR UR5, SR_CTAID.Y ;  /* 0x00000000000579c3 */ /* 0x000e700000002600 */
[----:B------:R-:W1:Y:S08]  /*0070*/  LDC R5, c[0x0][0x364] ;  /* 0x0000d900ff057b82 */ /* 0x000e700000000800 */
[----:B------:R-:W2:Y:S01]  /*0080*/  S2UR UR6, SR_CTAID.Z ;  /* 0x00000000000679c3 */ /* 0x000ea20000002700 */
[----:B0-----:R-:W-:-:S07]  /*0090*/  IMAD R0, R0, UR4, R3 ;  /* 0x0000000400007c24 */ /* 0x001fce000f8e0203 */
[----:B------:R-:W2:Y:S01]  /*00a0*/  LDC R10, c[0x0][0x368] ;  /* 0x0000da00ff0a7b82 */ /* 0x000ea20000000800 */
[----:B-1----:R-:W-:Y:S02]  /*00b0*/  IMAD R5, R5, UR5, R2 ;  /* 0x0000000505057c24 */ /* 0x002fe4000f8e0202 */
[----:B------:R-:W-:-:S05]  /*00c0*/  VIADD R2, R0, 0x1 ;  /* 0x0000000100027836 */ /* 0x000fca0000000000 */
[----:B------:R-:W-:Y:S01]  /*00d0*/  ISETP.GT.AND P0, PT, R2, 0x17e, PT ;  /* 0x0000017e0200780c */ /* 0x000fe20003f04270 */
[----:B--2---:R-:W-:-:S05]  /*00e0*/  IMAD R10, R10, UR6, R7 ;  /* 0x000000060a0a7c24 */ /* 0x004fca000f8e0207 */
[----:B------:R-:W-:-:S04]  /*00f0*/  VIMNMX.U32 R2, PT, PT, R5, R10, !PT ;  /* 0x0000000a05027248 */ /* 0x000fc80007fe0000 */
[----:B------:R-:W-:-:S13]  /*0100*/  ISETP.GT.U32.OR P0, PT, R2, 0x17d, P0 ;  /* 0x0000017d0200780c */ /* 0x000fda0000704470 */
[----:B------:R-:W-:Y:S05]  /*0110*/  @P0 EXIT ;  /* 0x000000000000094d */ /* 0x000fea0003800000 */
[----:B------:R-:W0:Y:S01]  /*0120*/  LDC.64 R16, c[0x0][0x380] ;  /* 0x0000e000ff107b82 */ /* 0x000e220000000a00 */
[----:B------:R-:W1:Y:S01]  /*0130*/  LDCU.64 UR6, c[0x0][0x380] ;  /* 0x00007000ff0677ac */ /* 0x000e620008000a00 */
[----:B------:R-:W-:Y:S02]  /*0140*/  IMAD.MOV.U32 R3, RZ, RZ, 0x24000 ;  /* 0x00024000ff037424 */ /* 0x000fe400078e00ff */
[----:B------:R-:W-:Y:S01]  /*0150*/  IMAD R5, R5, 0x180, RZ ;  /* 0x0000018005057824 */ /* 0x000fe200078e02ff */
[----:B------:R-:W2:Y:S01]  /*0160*/  LDCU.64 UR4, c[0x0][0x358] ;  /* 0x00006b00ff0477ac */ /* 0x000ea20008000a00 */
[----:B------:R-:W-:Y:S02]  /*0170*/  IMAD R0, R0, R3, 0x24000 ;  /* 0x0002400000007424 */ /* 0x000fe400078e0203 */
[C---:B------:R-:W-:Y:S02]  /*0180*/  IMAD.IADD R3, R10.reuse, 0x1, R5 ;  /* 0x000000010a037824 */ /* 0x040fe400078e0205 */
[----:B------:R-:W-:Y:S01]  /*0190*/  VIADD R8, R10, 0x1 ;  /* 0x000000010a087836 */ /* 0x000fe20000000000 */
[----:B------:R-:W-:-:S02]  /*01a0*/  SHF.R.S32.HI R4, RZ, 0x1f, R0 ;  /* 0x0000001fff047819 */ /* 0x000fc40000011400 */
[----:B------:R-:W-:Y:S02]  /*01b0*/  IADD3 R2, P0, PT, R0, R3, RZ ;  /* 0x0000000300027210 */ /* 0x000fe40007f1e0ff */
[----:B------:R-:W-:-:S03]  /*01c0*/  IADD3 R9, PT, PT, R5, 0x180, R0 ;  /* 0x0000018005097810 */ /* 0x000fc60007ffe000 */
[----:B------:R-:W-:Y:S01]  /*01d0*/  IMAD.X R7, RZ, RZ, R4, P0 ;  /* 0x000000ffff077224 */ /* 0x000fe200000e0604 */
[----:B------:R-:W-:Y:S02]  /*01e0*/  IADD3 R3, PT, PT, R9, -0x24000, R8 ;  /* 0xfffdc00009037810 */ /* 0x000fe40007ffe008 */
[----:B-1----:R-:W-:-:S03]  /*01f0*/  LEA R22, P0, R2, UR6, 0x3 ;  /* 0x0000000602167c11 */ /* 0x002fc6000f8018ff */
[----:B0-----:R-:W-:Y:S01]  /*0200*/  IMAD.WIDE R16, R3, 0x8, R16 ;  /* 0x0000000803107825 */ /* 0x001fe200078e0210 */
[----:B------:R-:W-:Y:S02]  /*0210*/  LEA.HI.X R23, R2, UR7, R7, 0x3, P0 ;  /* 0x0000000702177c11 */ /* 0x000fe400080f1c07 */
[----:B------:R-:W-:Y:S02]  /*0220*/  IADD3 R12, P0, PT, R10, R9, RZ ;  /* 0x000000090a0c7210 */ /* 0x000fe40007f1e0ff */
[----:B--2---:R-:W2:Y:S04]  /*0230*/  LDG.E.64 R2, desc[UR4][R16.64] ;  /* 0x0000000410027981 */ /* 0x004ea8000c1e1b00 */
[----:B------:R-:W2:Y:S01]  /*0240*/  LDG.E.64 R6, desc[UR4][R22.64+0x8] ;  /* 0x0000080416067981 */ /* 0x000ea2000c1e1b00 */
[----:B------:R-:W-:-:S02]  /*0250*/  LEA.HI.X.SX32 R13, R9, RZ, 0x1, P0 ;  /* 0x000000ff090d7211 */ /* 0x000fc400000f0eff */
[----:B------:R-:W-:Y:S01]  /*0260*/  LEA R14, P0, R12, UR6, 0x3 ;  /* 0x000000060c0e7c11 */ /* 0x000fe2000f8018ff */
[----:B------:R0:W3:Y:S01]  /*0270*/  LDG.E.64 R10, desc[UR4][R22.64+0xc00] ;  /* 0x000c0004160a7981 */ /* 0x0000e2000c1e1b00 */
[----:B------:R-:W-:Y:S02]  /*0280*/  IADD3 R9, P1, P2, R8, R0, R5 ;  /* 0x0000000008097210 */ /* 0x000fe40007a3e005 */
[----:B------:R-:W-:Y:S01]  /*0290*/  LEA.HI.X R15, R12, UR7, R13, 0x3, P0 ;  /* 0x000000070c0f7c11 */ /* 0x000fe200080f1c0d */
[----:B------:R-:W4:Y:S01]  /*02a0*/  LDG.E.64 R16, desc[UR4][R16.64+0x240000] ;  /* 0x2400000410107981 */ /* 0x000f22000c1e1b00 */
[----:B------:R-:W-:Y:S02]  /*02b0*/  IADD3.X R18, PT, PT, RZ, R4, RZ, P1, P2 ;  /* 0x00000004ff127210 */ /* 0x000fe40000fe44ff */
[C---:B------:R-:W-:Y:S02]  /*02c0*/  LEA R12, P0, R9.reuse, UR6, 0x3 ;  /* 0x00000006090c7c11 */ /* 0x040fe4000f8018ff */
[----:B------:R-:W5:Y:S02]  /*02d0*/  LDG.E.64 R14, desc[UR4][R14.64+0x10] ;  /* 0x000010040e0e7981 */ /* 0x000f64000c1e1b00 */
[----:B------:R-:W-:-:S06]  /*02e0*/  LEA.HI.X R13, R9, UR7, R18, 0x3, P0 ;  /* 0x00000007090d7c11 */ /* 0x000fcc00080f1c12 */
[----:B------:R-:W4:Y:S01]  /*02f0*/  LDG.E.64 R12, desc[UR4][R12.64+0x1800] ;  /* 0x001800040c0c7981 */ /* 0x000f22000c1e1b00 */
[----:B------:R-:W0:Y:S01]  /*0300*/  MUFU.RCP64H R21, 6 ;  /* 0x4018000000157908 */ /* 0x000e220000001800 */
[----:B------:R-:W-:Y:S02]  /*0310*/  IMAD.MOV.U32 R18, RZ, RZ, 0x0 ;  /* 0x00000000ff127424 */ /* 0x000fe400078e00ff */
[----:B------:R-:W-:Y:S02]  /*0320*/  IMAD.MOV.U32 R19, RZ, RZ, 0x40180000 ;  /* 0x40180000ff137424 */ /* 0x000fe400078e00ff */
[----:B------:R-:W-:-:S06]  /*0330*/  IMAD.MOV.U32 R20, RZ, RZ, 0x1 ;  /* 0x00000001ff147424 */ /* 0x000fcc00078e00ff */
[----:B0-----:R-:W-:-:S08]  /*0340*/  DFMA R22, R20, -R18, 1 ;  /* 0x3ff000001416742b */ /* 0x001fd00000000812 */
[----:B------:R-:W-:-:S08]  /*0350*/  DFMA R22, R22, R22, R22 ;  /* 0x000000161616722b */ /* 0x000fd00000000016 */
[----:B------:R-:W-:-:S08]  /*0360*/  DFMA R22, R20, R22, R20 ;  /* 0x000000161416722b */ /* 0x000fd00000000014 */
[----:B------:R-:W-:-:S08]  /*0370*/  DFMA R18, R22, -R18, 1 ;  /* 0x3ff000001612742b */ /* 0x000fd00000000812 */
[----:B------:R-:W-:Y:S01]  /*0380*/  DFMA R18, R22, R18, R22 ;  /* 0x000000121612722b */ /* 0x000fe20000000016 */
[----:B------:R-:W-:Y:S01]  /*0390*/  BSSY.RECONVERGENT B0, `(.L_x_0) ;  /* 0x0000010000007945 */ /* 0x000fe20003800200 */
[----:B------:R-:W-:Y:S01]  /*03a0*/  IMAD.IADD R5, R8, 0x1, R5 ;  /* 0x0000000108057824 */ /* 0x000fe200078e0205 */
[----:B--2---:R-:W-:-:S08]  /*03b0*/  DADD R2, R2, R6 ;  /* 0x0000000002027229 */ /* 0x004fd00000000006 */
[----:B---3--:R-:W-:-:S08]  /*03c0*/  DADD R2, R2, R10 ;  /* 0x0000000002027229 */ /* 0x008fd0000000000a */
[----:B-----5:R-:W-:-:S08]  /*03d0*/  DADD R2, R2, R14 ;  /* 0x0000000002027229 */ /* 0x020fd0000000000e */
[----:B----4-:R-:W-:-:S08]  /*03e0*/  DADD R2, R2, R12 ;  /* 0x0000000002027229 */ /* 0x010fd0000000000c */
[----:B------:R-:W-:-:S08]  /*03f0*/  DADD R16, R2, R16 ;  /* 0x0000000002107229 */ /* 0x000fd00000000010 */
[----:B------:R-:W-:-:S08]  /*0400*/  DMUL R2, R16, R18 ;  /* 0x0000001210027228 */ /* 0x000fd00000000000 */
[----:B------:R-:W-:-:S08]  /*0410*/  DFMA R6, R2, -6, R16 ;  /* 0xc01800000206782b */ /* 0x000fd00000000010 */
[----:B------:R-:W-:Y:S01]  /*0420*/  DFMA R2, R18, R6, R2 ;  /* 0x000000061202722b */ /* 0x000fe20000000002 */
[----:B------:R-:W-:-:S09]  /*0430*/  FSETP.GEU.AND P1, PT, |R17|, 6.5827683646048100446e-37, PT ;  /* 0x036000001100780b */ /* 0x000fd20003f2e200 */
[----:B------:R-:W-:-:S05]  /*0440*/  FFMA R6, RZ, 2.375, R3 ;  /* 0x40180000ff067823 */ /* 0x000fca0000000003 */
[----:B------:R-:W-:-:S13]  /*0450*/  FSETP.GT.AND P0, PT, |R6|, 1.469367938527859385e-39, PT ;  /* 0x001000000600780b */ /* 0x000fda0003f04200 */
[----:B------:R-:W-:Y:S05]  /*0460*/  @P0 BRA P1, `(.L_x_1) ;  /* 0x0000000000080947 */ /* 0x000fea0000800000 */
[----:B------:R-:W-:-:S07]  /*0470*/  MOV R10, 0x490 ;  /* 0x00000490000a7802 */ /* 0x000fce0000000f00 */
[----:B------:R-:W-:Y:S05]  /*0480*/  CALL.REL.NOINC `($__internal_0_$__cuda_sm20_div_rn_f64_full) ;  /* 0x0000000000207944 */ /* 0x000fea0003c00000 */
.L_x_1:
[----:B------:R-:W-:Y:S05]  /*0490*/  BSYNC.RECONVERGENT B0 ;  /* 0x0000000000007941 */ /* 0x000fea0003800200 */
.L_x_0:
[----:B------:R-:W0:Y:S01]  /*04a0*/  LDCU.64 UR6, c[0x0][0x388] ;  /* 0x00007100ff0677ac */ /* 0x000e220008000a00 */
[----:B------:R-:W-:-:S05]  /*04b0*/  IADD3 R5, P0, PT, R0, R5, RZ ;  /* 0x0000000500057210 */ /* 0x000fca0007f1e0ff */
[----:B------:R-:W-:Y:S01]  /*04c0*/  IMAD.X R0, RZ, RZ, R4, P0 ;  /* 0x000000ffff007224 */ /* 0x000fe200000e0604 */
[----:B0-----:R-:W-:-:S04]  /*04d0*/  LEA R4, P0, R5, UR6, 0x3 ;  /* 0x0000000605047c11 */ /* 0x001fc8000f8018ff */
[----:B------:R-:W-:-:S05]  /*04e0*/  LEA.HI.X R5, R5, UR7, R0, 0x3, P0 ;  /* 0x0000000705057c11 */ /* 0x000fca00080f1c00 */
[----:B------:R-:W-:Y:S01]  /*04f0*/  STG.E.64 desc[UR4][R4.64+0xc00], R2 ;  /* 0x000c000204007986 */ /* 0x000fe2000c101b04 */
[----:B------:R-:W-:Y:S05]  /*0500*/  EXIT ;  /* 0x000000000000794d */ /* 0x000fea0003800000 */
        .weak           $__internal_0_$__cuda_sm20_div_rn_f64_full
        .type           $__internal_0_$__cuda_sm20_div_rn_f64_full,@function
        .size           $__internal_0_$__cuda_sm20_div_rn_f64_full,(.L_x_8 - $__internal_0_$__cuda_sm20_div_rn_f64_full)
$__internal_0_$__cuda_sm20_div_rn_f64_full:
[----:B------:R-:W-:Y:S01]  /*0510*/  IMAD.MOV.U32 R3, RZ, RZ, 0x3ff80000 ;  /* 0x3ff80000ff037424 */ /* 0x000fe200078e00ff */
[----:B------:R-:W-:Y:S01]  /*0520*/  BSSY.RECONVERGENT B1, `(.L_x_2) ;  /* 0x000004c000017945 */ /* 0x000fe20003800200 */
[----:B------:R-:W-:Y:S02]  /*0530*/  IMAD.MOV.U32 R2, RZ, RZ, 0x0 ;  /* 0x00000000ff027424 */ /* 0x000fe400078e00ff */
[----:B------:R-:W0:Y:S01]  /*0540*/  MUFU.RCP64H R9, R3 ;  /* 0x0000000300097308 */ /* 0x000e220000001800 */
[----:B------:R-:W-:Y:S02]  /*0550*/  IMAD.MOV.U32 R8, RZ, RZ, 0x1 ;  /* 0x00000001ff087424 */ /* 0x000fe400078e00ff */
[----:B------:R-:W-:Y:S02]  /*0560*/  IMAD.MOV.U32 R7, RZ, RZ, R17 ;  /* 0x000000ffff077224 */ /* 0x000fe400078e0011 */
[----:B------:R-:W-:Y:S02]  /*0570*/  IMAD.MOV.U32 R15, RZ, RZ, 0x1ca00000 ;  /* 0x1ca00000ff0f7424 */ /* 0x000fe400078e00ff */
[----:B------:R-:W-:Y:S01]  /*0580*/  IMAD.MOV.U32 R6, RZ, RZ, R16 ;  /* 0x000000ffff067224 */ /* 0x000fe200078e0010 */
[C---:B------:R-:W-:Y:S01]  /*0590*/  FSETP.GEU.AND P1, PT, |R7|.reuse, 1.469367938527859385e-39, PT ;  /* 0x001000000700780b */ /* 0x040fe20003f2e200 */
[----:B------:R-:W-:Y:S01]  /*05a0*/  IMAD.MOV.U32 R21, RZ, RZ, 0x40100000 ;  /* 0x40100000ff157424 */ /* 0x000fe200078e00ff */
[----:B------:R-:W-:-:S03]  /*05b0*/  LOP3.LUT R11, R7, 0x7ff00000, RZ, 0xc0, !PT ;  /* 0x7ff00000070b7812 */ /* 0x000fc600078ec0ff */
[----:B------:R-:W-:Y:S01]  /*05c0*/  VIADD R22, R21, 0xffffffff ;  /* 0xffffffff15167836 */ /* 0x000fe20000000000 */
[----:B------:R-:W-:Y:S01]  /*05d0*/  ISETP.GE.U32.AND P0, PT, R11, 0x40100000, PT ;  /* 0x401000000b00780c */ /* 0x000fe20003f06070 */
[----:B------:R-:W-:Y:S01]  /*05e0*/  IMAD.MOV.U32 R20, RZ, RZ, R11 ;  /* 0x000000ffff147224 */ /* 0x000fe200078e000b */
[----:B0-----:R-:W-:Y:S02]  /*05f0*/  DFMA R12, R8, -R2, 1 ;  /* 0x3ff00000080c742b */ /* 0x001fe40000000802 */
[----:B------:R-:W-:-:S06]  /*0600*/  SEL R15, R15, 0x63400000, !P0 ;  /* 0x634000000f0f7807 */ /* 0x000fcc0004000000 */
[----:B------:R-:W-:-:S08]  /*0610*/  DFMA R12, R12, R12, R12 ;  /* 0x0000000c0c0c722b */ /* 0x000fd0000000000c */
[----:B------:R-:W-:Y:S01]  /*0620*/  DFMA R16, R8, R12, R8 ;  /* 0x0000000c0810722b */ /* 0x000fe20000000008 */
[C-C-:B------:R-:W-:Y:S01]  /*0630*/  @!P1 LOP3.LUT R12, R15.reuse, 0x80000000, R7.reuse, 0xf8, !PT ;  /* 0x800000000f0c9812 */ /* 0x140fe200078ef807 */
[----:B------:R-:W-:Y:S01]  /*0640*/  IMAD.MOV.U32 R8, RZ, RZ, R6 ;  /* 0x000000ffff087224 */ /* 0x000fe200078e0006 */
[----:B------:R-:W-:Y:S02]  /*0650*/  LOP3.LUT R9, R15, 0x800fffff, R7, 0xf8, !PT ;  /* 0x800fffff0f097812 */ /* 0x000fe400078ef807 */
[----:B------:R-:W-:Y:S01]  /*0660*/  @!P1 LOP3.LUT R13, R12, 0x100000, RZ, 0xfc, !PT ;  /* 0x001000000c0d9812 */ /* 0x000fe200078efcff */
[----:B------:R-:W-:Y:S02]  /*0670*/  @!P1 IMAD.MOV.U32 R12, RZ, RZ, RZ ;  /* 0x000000ffff0c9224 */ /* 0x000fe400078e00ff */
[----:B------:R-:W-:-:S04]  /*0680*/  DFMA R18, R16, -R2, 1 ;  /* 0x3ff000001012742b */ /* 0x000fc80000000802 */
[----:B------:R-:W-:-:S04]  /*0690*/  @!P1 DFMA R8, R8, 2, -R12 ;  /* 0x400000000808982b */ /* 0x000fc8000000080c */
[----:B------:R-:W-:-:S06]  /*06a0*/  DFMA R12, R16, R18, R16 ;  /* 0x00000012100c722b */ /* 0x000fcc0000000010 */
[----:B------:R-:W-:Y:S02]  /*06b0*/  @!P1 LOP3.LUT R20, R9, 0x7ff00000, RZ, 0xc0, !PT ;  /* 0x7ff0000009149812 */ /* 0x000fe400078ec0ff */
[----:B------:R-:W-:-:S03]  /*06c0*/  DMUL R16, R12, R8 ;  /* 0x000000080c107228 */ /* 0x000fc60000000000 */
[----:B------:R-:W-:-:S05]  /*06d0*/  VIADD R14, R20, 0xffffffff ;  /* 0xffffffff140e7836 */ /* 0x000fca0000000000 */
[----:B------:R-:W-:Y:S01]  /*06e0*/  DFMA R18, R16, -R2, R8 ;  /* 0x800000021012722b */ /* 0x000fe20000000008 */
[----:B------:R-:W-:-:S04]  /*06f0*/  ISETP.GT.U32.AND P0, PT, R14, 0x7feffffe, PT ;  /* 0x7feffffe0e00780c */ /* 0x000fc80003f04070 */
[----:B------:R-:W-:-:S03]  /*0700*/  ISETP.GT.U32.OR P0, PT, R22, 0x7feffffe, P0 ;  /* 0x7feffffe1600780c */ /* 0x000fc60000704470 */
[----:B------:R-:W-:-:S10]  /*0710*/  DFMA R12, R12, R18, R16 ;  /* 0x000000120c0c722b */ /* 0x000fd40000000010 */
[----:B------:R-:W-:Y:S05]  /*0720*/  @P0 BRA `(.L_x_3) ;  /* 0x0000000000680947 */ /* 0x000fea0003800000 */
[----:B------:R-:W-:-:S05]  /*0730*/  IMAD.MOV.U32 R6, RZ, RZ, 0x40100000 ;  /* 0x40100000ff067424 */ /* 0x000fca00078e00ff */
[----:B------:R-:W-:-:S04]  /*0740*/  VIADDMNMX R11, R11, -R6, 0xb9600000, !PT ;  /* 0xb96000000b0b7446 */ /* 0x000fc80007800906 */
[----:B------:R-:W-:-:S05]  /*0750*/  VIMNMX R6, PT, PT, R11, 0x46a00000, PT ;  /* 0x46a000000b067848 */ /* 0x000fca0003fe0100 */
[----:B------:R-:W-:Y:S02]  /*0760*/  IMAD.IADD R11, R6, 0x1, -R15 ;  /* 0x00000001060b7824 */ /* 0x000fe400078e0a0f */
[----:B------:R-:W-:Y:S02]  /*0770*/  IMAD.MOV.U32 R6, RZ, RZ, RZ ;  /* 0x000000ffff067224 */ /* 0x000fe400078e00ff */
[----:B------:R-:W-:-:S06]  /*0780*/  VIADD R7, R11, 0x7fe00000 ;  /* 0x7fe000000b077836 */ /* 0x000fcc0000000000 */
[----:B------:R-:W-:-:S10]  /*0790*/  DMUL R14, R12, R6 ;  /* 0x000000060c0e7228 */ /* 0x000fd40000000000 */
[----:B------:R-:W-:-:S13]  /*07a0*/  FSETP.GTU.AND P0, PT, |R15|, 1.469367938527859385e-39, PT ;  /* 0x001000000f00780b */ /* 0x000fda0003f0c200 */
[----:B------:R-:W-:Y:S05]  /*07b0*/  @P0 BRA `(.L_x_4) ;  /* 0x0000000000880947 */ /* 0x000fea0003800000 */
[----:B------:R-:W-:Y:S01]  /*07c0*/  DFMA R2, R12, -R2, R8 ;  /* 0x800000020c02722b */ /* 0x000fe20000000008 */
[----:B------:R-:W-:-:S09]  /*07d0*/  IMAD.MOV.U32 R6, RZ, RZ, RZ ;  /* 0x000000ffff067224 */ /* 0x000fd200078e00ff */
[C---:B------:R-:W-:Y:S02]  /*07e0*/  FSETP.NEU.AND P0, PT, R3.reuse, RZ, PT ;  /* 0x000000ff0300720b */ /* 0x040fe40003f0d000 */
[----:B------:R-:W-:-:S04]  /*07f0*/  LOP3.LUT R2, R3, 0x40180000, RZ, 0x3c, !PT ;  /* 0x4018000003027812 */ /* 0x000fc800078e3cff */
[----:B------:R-:W-:-:S04]  /*0800*/  LOP3.LUT R9, R2, 0x80000000, RZ, 0xc0, !PT ;  /* 0x8000000002097812 */ /* 0x000fc800078ec0ff */
[----:B------:R-:W-:-:S03]  /*0810*/  LOP3.LUT R7, R9, R7, RZ, 0xfc, !PT ;  /* 0x0000000709077212 */ /* 0x000fc600078efcff */
[----:B------:R-:W-:Y:S05]  /*0820*/  @!P0 BRA `(.L_x_4) ;  /* 0x00000000006c8947 */ /* 0x000fea0003800000 */
[----:B------:R-:W-:Y:S01]  /*0830*/  IMAD.MOV R3, RZ, RZ, -R11 ;  /* 0x000000ffff037224 */ /* 0x000fe200078e0a0b */
[----:B------:R-:W-:Y:S01]  /*0840*/  DMUL.RP R6, R12, R6 ;  /* 0x000000060c067228 */ /* 0x000fe20000008000 */
[----:B------:R-:W-:Y:S01]  /*0850*/  IMAD.MOV.U32 R2, RZ, RZ, RZ ;  /* 0x000000ffff027224 */ /* 0x000fe200078e00ff */
[----:B------:R-:W-:-:S05]  /*0860*/  IADD3 R11, PT, PT, -R11, -0x43300000, RZ ;  /* 0xbcd000000b0b7810 */ /* 0x000fca0007ffe1ff */
[----:B------:R-:W-:-:S03]  /*0870*/  DFMA R2, R14, -R2, R12 ;  /* 0x800000020e02722b */ /* 0x000fc6000000000c */
[----:B------:R-:W-:-:S07]  /*0880*/  LOP3.LUT R9, R7, R9, RZ, 0x3c, !PT ;  /* 0x0000000907097212 */ /* 0x000fce00078e3cff */
[----:B------:R-:W-:-:S04]  /*0890*/  FSETP.NEU.AND P0, PT, |R3|, R11, PT ;  /* 0x0000000b0300720b */ /* 0x000fc80003f0d200 */
[----:B------:R-:W-:Y:S02]  /*08a0*/  FSEL R14, R6, R14, !P0 ;  /* 0x0000000e060e7208 */ /* 0x000fe40004000000 */
[----:B------:R-:W-:Y:S01]  /*08b0*/  FSEL R15, R9, R15, !P0 ;  /* 0x0000000f090f7208 */ /* 0x000fe20004000000 */
[----:B------:R-:W-:Y:S06]  /*08c0*/  BRA `(.L_x_4) ;  /* 0x0000000000447947 */ /* 0x000fec0003800000 */
.L_x_3:
[----:B------:R-:W-:-:S14]  /*08d0*/  DSETP.NAN.AND P0, PT, R6, R6, PT ;  /* 0x000000060600722a */ /* 0x000fdc0003f08000 */
[----:B------:R-:W-:Y:S05]  /*08e0*/  @P0 BRA `(.L_x_5) ;  /* 0x0000000000340947 */ /* 0x000fea0003800000 */
[----:B------:R-:W-:Y:S01]  /*08f0*/  ISETP.NE.AND P0, PT, R20, R21, PT ;  /* 0x000000151400720c */ /* 0x000fe20003f05270 */
[----:B------:R-:W-:Y:S02]  /*0900*/  IMAD.MOV.U32 R14, RZ, RZ, 0x0 ;  /* 0x00000000ff0e7424 */ /* 0x000fe400078e00ff */
[----:B------:R-:W-:-:S10]  /*0910*/  IMAD.MOV.U32 R15, RZ, RZ, -0x80000 ;  /* 0xfff80000ff0f7424 */ /* 0x000fd400078e00ff */
[----:B------:R-:W-:Y:S05]  /*0920*/  @!P0 BRA `(.L_x_4) ;  /* 0x00000000002c8947 */ /* 0x000fea0003800000 */
[----:B------:R-:W-:Y:S02]  /*0930*/  ISETP.NE.AND P0, PT, R20, 0x7ff00000, PT ;  /* 0x7ff000001400780c */ /* 0x000fe40003f05270 */
[----:B------:R-:W-:Y:S02]  /*0940*/  LOP3.LUT R6, R7, 0x40180000, RZ, 0x3c, !PT ;  /* 0x4018000007067812 */ /* 0x000fe400078e3cff */
[----:B------:R-:W-:Y:S02]  /*0950*/  ISETP.EQ.OR P0, PT, R21, RZ, !P0 ;  /* 0x000000ff1500720c */ /* 0x000fe40004702670 */
[----:B------:R-:W-:-:S11]  /*0960*/  LOP3.LUT R15, R6, 0x80000000, RZ, 0xc0, !PT ;  /* 0x80000000060f7812 */ /* 0x000fd600078ec0ff */
[----:B------:R-:W-:Y:S01]  /*0970*/  @P0 LOP3.LUT R2, R15, 0x7ff00000, RZ, 0xfc, !PT ;  /* 0x7ff000000f020812 */ /* 0x000fe200078efcff */
[----:B------:R-:W-:Y:S02]  /*0980*/  @!P0 IMAD.MOV.U32 R14, RZ, RZ, RZ ;  /* 0x000000ffff0e8224 */ /* 0x000fe400078e00ff */
[----:B------:R-:W-:Y:S02]  /*0990*/  @P0 IMAD.MOV.U32 R14, RZ, RZ, RZ ;  /* 0x000000ffff0e0224 */ /* 0x000fe400078e00ff */
[----:B------:R-:W-:Y:S01]  /*09a0*/  @P0 IMAD.MOV.U32 R15, RZ, RZ, R2 ;  /* 0x000000ffff0f0224 */ /* 0x000fe200078e0002 */
[----:B------:R-:W-:Y:S06]  /*09b0*/  BRA `(.L_x_4) ;  /* 0x0000000000087947 */ /* 0x000fec0003800000 */
.L_x_5:
[----:B------:R-:W-:Y:S01]  /*09c0*/  LOP3.LUT R15, R7, 0x80000, RZ, 0xfc, !PT ;  /* 0x00080000070f7812 */ /* 0x000fe200078efcff */
[----:B------:R-:W-:-:S07]  /*09d0*/  IMAD.MOV.U32 R14, RZ, RZ, R6 ;  /* 0x000000ffff0e7224 */ /* 0x000fce00078e0006 */
.L_x_4:
[----:B------:R-:W-:Y:S05]  /*09e0*/  BSYNC.RECONVERGENT B1 ;  /* 0x0000000000017941 */ /* 0x000fea0003800200 */
.L_x_2:
[----:B------:R-:W-:Y:S02]  /*09f0*/  IMAD.MOV.U32 R11, RZ, RZ, 0x0 ;  /* 0x00000000ff0b7424 */ /* 0x000fe400078e00ff */
[----:B------:R-:W-:Y:S02]  /*0a00*/  IMAD.MOV.U32 R2, RZ, RZ, R14 ;  /* 0x000000ffff027224 */ /* 0x000fe400078e000e */
[----:B------:R-:W-:Y:S01]  /*0a10*/  IMAD.MOV.U32 R3, RZ, RZ, R15 ;  /* 0x000000ffff037224 */ /* 0x000fe200078e000f */
[----:B------:R-:W-:Y:S06]  /*0a20*/  RET.REL.NODEC R10 `(_Z15jacobi_update_BPdS_) ;  /* 0xfffffff40a747950 */ /* 0x000fec0003c3ffff */
.L_x_6:
[----:B------:R-:W-:-:S00]  /*0a30*/  BRA `(.L_x_6) ;  /* 0xfffffffc00fc7947 */ /* 0x000fc0000383ffff */
[----:B------:R-:W-:-:S00]  /*0a40*/  NOP ;  /* 0x0000000000007918 */ /* 0x000fc00000000000 */
        /* <DEDUP_REMOVED lines=11> */
.L_x_8:


//--------------------- .text._Z15jacobi_update_APdS_Py --------------------------
	.section	.text._Z15jacobi_update_APdS_Py,"ax",@progbits
	.align	128
        .global         _Z15jacobi_update_APdS_Py
        .type           _Z15jacobi_update_APdS_Py,@function
        .size           _Z15jacobi_update_APdS_Py,(.L_x_10 - _Z15jacobi_update_APdS_Py)
        .other          _Z15jacobi_update_APdS_Py,@"STO_CUDA_ENTRY STV_DEFAULT"
_Z15jacobi_update_APdS_Py:
.text._Z15jacobi_update_APdS_Py:
        /* <DEDUP_REMOVED lines=18> */
[----:B------:R-:W-:Y:S01]  /*0120*/  IMAD.MOV.U32 R5, RZ, RZ, 0x24000 ;  /* 0x00024000ff057424 */ /* 0x000fe200078e00ff */
[----:B------:R-:W0:Y:S01]  /*0130*/  LDCU.128 UR8, c[0x0][0x380] ;  /* 0x00007000ff0877ac */ /* 0x000e220008000c00 */
[----:B------:R-:W-:Y:S02]  /*0140*/  IMAD R3, R2, 0x180, R3 ;  /* 0x0000018002037824 */ /* 0x000fe400078e0203 */
[----:B------:R-:W-:Y:S01]  /*0150*/  IMAD R0, R0, R5, 0x24000 ;  /* 0x0002400000007424 */ /* 0x000fe200078e0205 */
[----:B------:R-:W1:Y:S04]  /*0160*/  LDCU.64 UR4, c[0x0][0x358] ;  /* 0x00006b00ff0477ac */ /* 0x000e680008000a00 */
[----:B------:R-:W-:-:S04]  /*0170*/  IADD3 R3, P0, PT, R0, R3, RZ ;  /* 0x0000000300037210 */ /* 0x000fc80007f1e0ff */
[----:B------:R-:W-:Y:S01]  /*0180*/  LEA.HI.X.SX32 R0, R0, RZ, 0x1, P0 ;  /* 0x000000ff00007211 */ /* 0x000fe200000f0eff */
[----:B------:R-:W-:-:S03]  /*0190*/  IMAD.SHL.U32 R6, R3, 0x8, RZ ;  /* 0x0000000803067824 */ /* 0x000fc600078e00ff */
[----:B------:R-:W-:Y:S02]  /*01a0*/  SHF.L.U64.HI R0, R3, 0x3, R0 ;  /* 0x0000000303007819 */ /* 0x000fe40000010200 */
[C---:B0-----:R-:W-:Y:S02]  /*01b0*/  IADD3 R2, P0, PT, R6.reuse, UR10, RZ ;  /* 0x0000000a06027c10 */ /* 0x041fe4000ff1e0ff */
[----:B------:R-:W-:Y:S02]  /*01c0*/  IADD3 R6, P1, PT, R6, UR8, RZ ;  /* 0x0000000806067c10 */ /* 0x000fe4000ff3e0ff */
[C---:B------:R-:W-:Y:S02]  /*01d0*/  IADD3.X R3, PT, PT, R0.reuse, UR11, RZ, P0, !PT ;  /* 0x0000000b00037c10 */ /* 0x040fe400087fe4ff */
[----:B------:R-:W-:-:S03]  /*01e0*/  IADD3.X R7, PT, PT, R0, UR9, RZ, P1, !PT ;  /* 0x0000000900077c10 */ /* 0x000fc60008ffe4ff */
[----:B-1----:R-:W2:Y:S04]  /*01f0*/  LDG.E.64 R4, desc[UR4][R2.64+0xc08] ;  /* 0x000c080402047981 */ /* 0x002ea8000c1e1b00 */
[----:B------:R-:W2:Y:S01]  /*0200*/  LDG.E.64 R8, desc[UR4][R6.64+0xc08] ;  /* 0x000c080406087981 */ /* 0x000ea2000c1e1b00 */
[----:B------:R-:W0:Y:S01]  /*0210*/  LDC.64 R10, c[0x0][0x390] ;  /* 0x0000e400ff0a7b82 */ /* 0x000e220000000a00 */
[----:B--2---:R-:W-:-:S08]  /*0220*/  DADD R4, R4, -R8 ;  /* 0x0000000004047229 */ /* 0x004fd00000000808 */
[----:B------:R-:W-:-:S07]  /*0230*/  DADD R8, -RZ, |R4| ;  /* 0x00000000ff087229 */ /* 0x000fce0000000504 */
[----:B0-----:R-:W-:Y:S04]  /*0240*/  REDG.E.MAX.64.STRONG.GPU desc[UR4][R10.64], R8 ;  /* 0x000000080a00798e */ /* 0x001fe8000d12e504 */
[----:B------:R-:W2:Y:S04]  /*0250*/  LDG.E.64 R4, desc[UR4][R2.64+0xc08] ;  /* 0x000c080402047981 */ /* 0x000ea8000c1e1b00 */
[----:B--2---:R-:W-:Y:S01]  /*0260*/  STG.E.64 desc[UR4][R6.64+0xc08], R4 ;  /* 0x000c080406007986 */ /* 0x004fe2000c101b04 */
[----:B------:R-:W-:Y:S05]  /*0270*/  EXIT ;  /* 0x000000000000794d */ /* 0x000fea0003800000 */
.L_x_7:
        /* <DEDUP_REMOVED lines=16> */
.L_x_10:


//--------------------- .nv.shared.reserved.0     --------------------------
	.section	.nv.shared.reserved.0,"aw",@nobits
	.weak		__nv_reservedSMEM_offset_0_alias
	.size		__nv_reservedSMEM_offset_0_alias, 0, 64
	.other		__nv_reservedSMEM_offset_0_alias,@"STO_CUDA_RESERVED_SHARED STV_DEFAULT"
__nv_reservedSMEM_offset_0_alias:
	.zero		0
	.zero		64


//--------------------- .nv.constant0._Z15jacobi_update_BPdS_ --------------------------
	.section	.nv.constant0._Z15jacobi_update_BPdS_,"a",@progbits
	.sectionflags	@""
	.align	4
.nv.constant0._Z15jacobi_update_BPdS_:
	.zero		912


//--------------------- .nv.constant0._Z15jacobi_update_APdS_Py --------------------------
	.section	.nv.constant0._Z15jacobi_update_APdS_Py,"a",@progbits
	.sectionflags	@""
	.align	4
.nv.constant0._Z15jacobi_update_APdS_Py:
	.zero		920


//--------------------- SYMBOLS --------------------------

	.type		.nv.reservedSmem.offset0,@object
	.size		.nv.reservedSmem.offset0,0x4
